	.headerflags	@"EF_CUDA_TEXMODE_UNIFIED EF_CUDA_64BIT_ADDRESS EF_CUDA_ACCELERATORS EF_CUDA_SM90 EF_CUDA_VIRTUAL_SM(EF_CUDA_SM90)"
	.elftype	@"ET_EXEC"


//--------------------- .nv.info                  --------------------------
	.section	.nv.info,"",@"SHT_CUDA_INFO"
	.align	4


	//----- nvinfo : EIATTR_REGCOUNT
	.align		4
        /*0000*/ 	.byte	0x04, 0x2f
        /*0002*/ 	.short	(.L_1 - .L_0)
	.align		4
.L_0:
        /*0004*/ 	.word	index@(triton_poi_fused_convolution_hardsigmoid_mul_2)
        /*0008*/ 	.word	0x0000000e


	//----- nvinfo : EIATTR_MIN_STACK_SIZE
	.align		4
.L_1:
        /*000c*/ 	.byte	0x04, 0x12
        /*000e*/ 	.short	(.L_3 - .L_2)
	.align		4
.L_2:
        /*0010*/ 	.word	index@(triton_poi_fused_convolution_hardsigmoid_mul_2)
        /*0014*/ 	.word	0x00000000


	//----- nvinfo : EIATTR_FRAME_SIZE
	.align		4
.L_3:
        /*0018*/ 	.byte	0x04, 0x11
        /*001a*/ 	.short	(.L_5 - .L_4)
	.align		4
.L_4:
        /*001c*/ 	.word	index@(triton_poi_fused_convolution_hardsigmoid_mul_2)
        /*0020*/ 	.word	0x00000000


	//----- nvinfo : EIATTR_MIN_STACK_SIZE
	.align		4
.L_5:
        /*0024*/ 	.byte	0x04, 0x12
        /*0026*/ 	.short	(.L_7 - .L_6)
	.align		4
.L_6:
        /*0028*/ 	.word	index@(triton_poi_fused_convolution_hardsigmoid_mul_2)
        /*002c*/ 	.word	0x00000000
.L_7:


//--------------------- .nv.info.triton_poi_fused_convolution_hardsigmoid_mul_2 --------------------------
	.section	.nv.info.triton_poi_fused_convolution_hardsigmoid_mul_2,"",@"SHT_CUDA_INFO"
	.sectionflags	@""
	.align	4


	//----- nvinfo : EIATTR_CUDA_API_VERSION
	.align		4
        /*0000*/ 	.byte	0x04, 0x37
        /*0002*/ 	.short	(.L_9 - .L_8)
.L_8:
        /*0004*/ 	.word	0x0000007c


	//----- nvinfo : EIATTR_KPARAM_INFO
	.align		4
.L_9:
        /*0008*/ 	.byte	0x04, 0x17
        /*000a*/ 	.short	(.L_11 - .L_10)
.L_10:
        /*000c*/ 	.word	0x00000000
        /*0010*/ 	.short	0x0004
        /*0012*/ 	.short	0x0020
        /*0014*/ 	.byte	0x00, 0xf0, 0x11, 0x00


	//----- nvinfo : EIATTR_KPARAM_INFO
	.align		4
.L_11:
        /*0018*/ 	.byte	0x04, 0x17
        /*001a*/ 	.short	(.L_13 - .L_12)
.L_12:
        /*001c*/ 	.word	0x00000000
        /*0020*/ 	.short	0x0003
        /*0022*/ 	.short	0x0018
        /*0024*/ 	.byte	0x00, 0xf4, 0x21, 0x00


	//----- nvinfo : EIATTR_KPARAM_INFO
	.align		4
.L_13:
        /*0028*/ 	.byte	0x04, 0x17
        /*002a*/ 	.short	(.L_15 - .L_14)
.L_14:
        /*002c*/ 	.word	0x00000000
        /*0030*/ 	.short	0x0002
        /*0032*/ 	.short	0x0010
        /*0034*/ 	.byte	0x00, 0xf4, 0x21, 0x00


	//----- nvinfo : EIATTR_KPARAM_INFO
	.align		4
.L_15:
        /*0038*/ 	.byte	0x04, 0x17
        /*003a*/ 	.short	(.L_17 - .L_16)
.L_16:
        /*003c*/ 	.word	0x00000000
        /*0040*/ 	.short	0x0001
        /*0042*/ 	.short	0x0008
        /*0044*/ 	.byte	0x00, 0xf4, 0x21, 0x00


	//----- nvinfo : EIATTR_KPARAM_INFO
	.align		4
.L_17:
        /*0048*/ 	.byte	0x04, 0x17
        /*004a*/ 	.short	(.L_19 - .L_18)
.L_18:
        /*004c*/ 	.word	0x00000000
        /*0050*/ 	.short	0x0000
        /*0052*/ 	.short	0x0000
        /*0054*/ 	.byte	0x00, 0xf4, 0x21, 0x00


	//----- nvinfo : EIATTR_SPARSE_MMA_MASK
	.align		4
.L_19:
        /*0058*/ 	.byte	0x03, 0x50
        /*005a*/ 	.short	0x0000


	//----- nvinfo : EIATTR_MAXREG_COUNT
	.align		4
        /*005c*/ 	.byte	0x03, 0x1b
        /*005e*/ 	.short	0x00ff


	//----- nvinfo : EIATTR_EXIT_INSTR_OFFSETS
	.align		4
        /*0060*/ 	.byte	0x04, 0x1c
        /*0062*/ 	.short	(.L_21 - .L_20)


	//   ....[0]....
.L_20:
        /*0064*/ 	.word	0x00000250


	//   ....[1]....
        /*0068*/ 	.word	0x00000270


	//----- nvinfo : EIATTR_REQNTID
	.align		4
.L_21:
        /*006c*/ 	.byte	0x04, 0x10
        /*006e*/ 	.short	(.L_23 - .L_22)
.L_22:
        /*0070*/ 	.word	0x00000080
        /*0074*/ 	.word	0x00000001
        /*0078*/ 	.word	0x00000001


	//----- nvinfo : EIATTR_CBANK_PARAM_SIZE
	.align		4
.L_23:
        /*007c*/ 	.byte	0x03, 0x19
        /*007e*/ 	.short	0x0024


	//----- nvinfo : EIATTR_PARAM_CBANK
	.align		4
        /*0080*/ 	.byte	0x04, 0x0a
        /*0082*/ 	.short	(.L_25 - .L_24)
	.align		4
.L_24:
        /*0084*/ 	.word	index@(.nv.constant0.triton_poi_fused_convolution_hardsigmoid_mul_2)
        /*0088*/ 	.short	0x0210
        /*008a*/ 	.short	0x0024


	//----- nvinfo : EIATTR_SW_WAR
	.align		4
.L_25:
        /*008c*/ 	.byte	0x04, 0x36
        /*008e*/ 	.short	(.L_27 - .L_26)
.L_26:
        /*0090*/ 	.word	0x00000008
.L_27:


//--------------------- .nv.callgraph             --------------------------
	.section	.nv.callgraph,"",@"SHT_CUDA_CALLGRAPH"
	.align	4
	.sectionentsize	8
	.align		4
        /*0000*/ 	.word	0x00000000
	.align		4
        /*0004*/ 	.word	0xffffffff
	.align		4
        /*0008*/ 	.word	0x00000000
	.align		4
        /*000c*/ 	.word	0xfffffffe
	.align		4
        /*0010*/ 	.word	0x00000000
	.align		4
        /*0014*/ 	.word	0xfffffffd
	.align		4
        /*0018*/ 	.word	0x00000000
	.align		4
        /*001c*/ 	.word	0xfffffffc


//--------------------- .text.triton_poi_fused_convolution_hardsigmoid_mul_2 --------------------------
	.section	.text.triton_poi_fused_convolution_hardsigmoid_mul_2,"ax",@progbits
	.align	128
        .global         triton_poi_fused_convolution_hardsigmoid_mul_2
        .type           triton_poi_fused_convolution_hardsigmoid_mul_2,@function
        .size           triton_poi_fused_convolution_hardsigmoid_mul_2,(.L_x_1 - triton_poi_fused_convolution_hardsigmoid_mul_2)
        .other          triton_poi_fused_convolution_hardsigmoid_mul_2,@"STO_CUDA_ENTRY STV_DEFAULT"
triton_poi_fused_convolution_hardsigmoid_mul_2:
.text.triton_poi_fused_convolution_hardsigmoid_mul_2:
[----:B------:R-:W0:Y:S02]  /*0000*/  LDC R1, c[0x0][0x28] ;  /* 0x00000a00ff017b82 */ /* 0x000e240000000800 */
[----:B------:R-:W1:Y:S01]  /*0010*/  S2R R0, SR_TID.X ;  /* 0x0000000000007919 */ /* 0x000e620000002100 */
[----:B------:R-:W2:Y:S01]  /*0020*/  LDC.64 R2, c[0x0][0x210] ;  /* 0x00008400ff027b82 */ /* 0x000ea20000000a00 */
[----:B------:R-:W-:Y:S01]  /*0030*/  ULDC.64 UR4, c[0x0][0x208] ;  /* 0x0000820000047ab9 */ /* 0x000fe20000000a00 */
[----:B------:R-:W3:Y:S01]  /*0040*/  S2R R11, SR_CTAID.X ;  /* 0x00000000000b7919 */ /* 0x000ee20000002500 */
[----:B-1----:R-:W-:Y:S02]  /*0050*/  LOP3.LUT R0, R0, 0x7f, RZ, 0xc0, !PT ;  /* 0x0000007f00007812 */ /* 0x002fe400078ec0ff */
[----:B---3--:R-:W-:-:S03]  /*0060*/  SHF.R.S32.HI R4, RZ, 0x18, R11 ;  /* 0x00000018ff047819 */ /* 0x008fc6000001140b */
[----:B------:R-:W-:Y:S01]  /*0070*/  IMAD R11, R11, 0x80, R0 ;  /* 0x000000800b0b7824 */ /* 0x000fe200078e0200 */
[----:B------:R-:W-:Y:S02]  /*0080*/  SGXT R0, R4, 0x1 ;  /* 0x000000010400781a */ /* 0x000fe40000000200 */
[----:B------:R-:W1:Y:S02]  /*0090*/  LDC.64 R4, c[0x0][0x218] ;  /* 0x00008600ff047b82 */ /* 0x000e640000000a00 */
[----:B------:R-:W-:Y:S02]  /*00a0*/  ISETP.GE.AND P0, PT, R11, 0x100, PT ;  /* 0x000001000b00780c */ /* 0x000fe40003f06270 */
[----:B------:R-:W-:-:S04]  /*00b0*/  LEA.HI R0, R0, R11, RZ, 0x4 ;  /* 0x0000000b00007211 */ /* 0x000fc800078f20ff */
[----:B------:R-:W-:-:S04]  /*00c0*/  SHF.R.S32.HI R7, RZ, 0x4, R0 ;  /* 0x00000004ff077819 */ /* 0x000fc80000011400 */
[C---:B------:R-:W-:Y:S01]  /*00d0*/  LEA.HI R0, R7.reuse, R7, RZ, 0x2 ;  /* 0x0000000707007211 */ /* 0x040fe200078f10ff */
[----:B--2---:R-:W-:-:S03]  /*00e0*/  IMAD.WIDE R2, R7, 0x4, R2 ;  /* 0x0000000407027825 */ /* 0x004fc600078e0202 */
[----:B------:R-:W-:-:S05]  /*00f0*/  LOP3.LUT R0, R0, 0xfffffffc, RZ, 0xc0, !PT ;  /* 0xfffffffc00007812 */ /* 0x000fca00078ec0ff */
[----:B------:R-:W-:Y:S02]  /*0100*/  IMAD.IADD R9, R7, 0x1, -R0 ;  /* 0x0000000107097824 */ /* 0x000fe400078e0a00 */
[----:B------:R-:W-:Y:S01]  /*0110*/  IMAD.MOV.U32 R0, RZ, RZ, RZ ;  /* 0x000000ffff007224 */ /* 0x000fe200078e00ff */
[----:B------:R-:W2:Y:S01]  /*0120*/  LDC.64 R6, c[0x0][0x220] ;  /* 0x00008800ff067b82 */ /* 0x000ea20000000a00 */
[----:B-1----:R-:W-:-:S04]  /*0130*/  IMAD.WIDE R4, R9, 0x4, R4 ;  /* 0x0000000409047825 */ /* 0x002fc800078e0204 */
[----:B------:R-:W-:Y:S01]  /*0140*/  IMAD.MOV.U32 R9, RZ, RZ, RZ ;  /* 0x000000ffff097224 */ /* 0x000fe200078e00ff */
[----:B------:R-:W3:Y:S05]  /*0150*/  @!P0 LDG.E.EL R0, desc[UR4][R2.64] ;  /* 0x0000000402008981 */ /* 0x000eea000c2e1900 */
[----:B------:R-:W3:Y:S01]  /*0160*/  @!P0 LDG.E.EL R9, desc[UR4][R4.64] ;  /* 0x0000000404098981 */ /* 0x000ee2000c2e1900 */
[----:B------:R-:W-:Y:S02]  /*0170*/  IMAD.MOV.U32 R10, RZ, RZ, RZ ;  /* 0x000000ffff0a7224 */ /* 0x000fe400078e00ff */
[----:B--2---:R-:W-:-:S05]  /*0180*/  IMAD.WIDE R6, R11, 0x4, R6 ;  /* 0x000000040b067825 */ /* 0x004fca00078e0206 */
[----:B------:R-:W2:Y:S01]  /*0190*/  @!P0 LDG.E R10, desc[UR4][R6.64] ;  /* 0x00000004060a8981 */ /* 0x000ea2000c1e1900 */
[----:B---3--:R-:W-:Y:S02]  /*01a0*/  FADD R0, R9, R0 ;  /* 0x0000000009007221 */ /* 0x008fe40000000000 */
[----:B------:R-:W1:Y:S02]  /*01b0*/  LDC.64 R8, c[0x0][0x228] ;  /* 0x00008a00ff087b82 */ /* 0x000e640000000a00 */
[----:B------:R-:W-:-:S05]  /*01c0*/  FADD R0, R0, 3 ;  /* 0x4040000000007421 */ /* 0x000fca0000000000 */
[----:B------:R-:W-:-:S04]  /*01d0*/  FSETP.GTU.AND P1, PT, R0, RZ, PT ;  /* 0x000000ff0000720b */ /* 0x000fc80003f2c000 */
[----:B------:R-:W-:-:S04]  /*01e0*/  FSEL R0, R0, RZ, P1 ;  /* 0x000000ff00007208 */ /* 0x000fc80000800000 */
[C---:B------:R-:W-:Y:S01]  /*01f0*/  FSETP.GEU.AND P2, PT, R0.reuse, 6, PT ;  /* 0x40c000000000780b */ /* 0x040fe20003f4e000 */
[C---:B------:R-:W-:Y:S01]  /*0200*/  FMUL R5, R0.reuse, 0.16666667163372039795 ;  /* 0x3e2aaaab00057820 */ /* 0x040fe20000400000 */
[----:B------:R-:W-:Y:S01]  /*0210*/  FSETP.NAN.AND P1, PT, R0, R0, PT ;  /* 0x000000000000720b */ /* 0x000fe20003f28000 */
[----:B-1----:R-:W-:-:S10]  /*0220*/  IMAD.WIDE R2, R11, 0x4, R8 ;  /* 0x000000040b027825 */ /* 0x002fd400078e0208 */
[----:B------:R-:W-:-:S05]  /*0230*/  @P2 FSEL R5, R5, 1, P1 ;  /* 0x3f80000005052808 */ /* 0x000fca0000800000 */
[----:B--2---:R-:W-:Y:S01]  /*0240*/  FMUL R5, R5, R10 ;  /* 0x0000000a05057220 */ /* 0x004fe20000400000 */
[----:B------:R-:W-:Y:S06]  /*0250*/  @P0 EXIT ;  /* 0x000000000000094d */ /* 0x000fec0003800000 */
[----:B------:R-:W-:Y:S01]  /*0260*/  STG.E desc[UR4][R2.64], R5 ;  /* 0x0000000502007986 */ /* 0x000fe2000c101904 */
[----:B------:R-:W-:Y:S05]  /*0270*/  EXIT ;  /* 0x000000000000794d */ /* 0x000fea0003800000 */
.L_x_0:
[----:B------:R-:W-:-:S00]  /*0280*/  BRA `(.L_x_0) ;  /* 0xfffffffc00fc7947 */ /* 0x000fc0000383ffff */
[----:B------:R-:W-:-:S00]  /*0290*/  NOP ;  /* 0x0000000000007918 */ /* 0x000fc00000000000 */
        /* <DEDUP_REMOVED lines=14> */
.L_x_1:


//--------------------- .nv.constant0.triton_poi_fused_convolution_hardsigmoid_mul_2 --------------------------
	.section	.nv.constant0.triton_poi_fused_convolution_hardsigmoid_mul_2,"a",@progbits
	.sectionflags	@""
	.align	4
.nv.constant0.triton_poi_fused_convolution_hardsigmoid_mul_2:
	.zero		564
